//
// Generated by NVIDIA NVVM Compiler
//
// Compiler Build ID: CL-36424714
// Cuda compilation tools, release 13.0, V13.0.88
// Based on NVVM 20.0.0
//

.version 9.0
.target sm_100
.address_size 64

	// .globl	_Z6kernelPh

.visible .entry _Z6kernelPh(
	.param .u64 .ptr .align 1 _Z6kernelPh_param_0
)
{
	.reg .pred 	%p<11>;
	.reg .b16 	%rs<12>;
	.reg .b32 	%r<13>;
	.reg .b32 	%f<74>;
	.reg .b64 	%rd<5>;
	.reg .b64 	%fd<39>;

	ld.param.u64 	%rd1, [_Z6kernelPh_param_0];
	mov.u32 	%r1, %ctaid.x;
	mov.u32 	%r5, %ctaid.y;
	max.u32 	%r6, %r1, %r5;
	setp.gt.u32 	%p1, %r6, 999;
	@%p1 bra 	$L__BB0_12;
	sub.s32 	%r8, 500, %r1;
	cvt.rn.f32.s32 	%f35, %r8;
	cvt.f64.f32 	%fd1, %f35;
	mul.f64 	%fd2, %fd1, 0d3FF8000000000000;
	div.rn.f64 	%fd3, %fd2, 0d407F400000000000;
	cvt.rn.f32.f64 	%f72, %fd3;
	sub.s32 	%r9, 500, %r5;
	cvt.rn.f32.s32 	%f36, %r9;
	cvt.f64.f32 	%fd4, %f36;
	mul.f64 	%fd5, %fd4, 0d3FF8000000000000;
	div.rn.f64 	%fd6, %fd5, 0d407F400000000000;
	cvt.rn.f32.f64 	%f73, %fd6;
	mov.b32 	%r12, 0;
	bra.uni 	$L__BB0_10;
$L__BB0_2:
	sub.f32 	%f43, %f33, %f34;
	cvt.f64.f32 	%fd11, %f43;
	add.f64 	%fd12, %fd11, 0dBFE999999999999A;
	cvt.rn.f32.f64 	%f3, %fd12;
	mul.f32 	%f44, %f32, %f31;
	fma.rn.f32 	%f45, %f32, %f31, %f44;
	cvt.f64.f32 	%fd13, %f45;
	add.f64 	%fd14, %fd13, 0d3FC3F7CED916872B;
	cvt.rn.f32.f64 	%f4, %fd14;
	mul.f32 	%f5, %f3, %f3;
	mul.f32 	%f6, %f4, %f4;
	add.f32 	%f46, %f5, %f6;
	setp.gt.f32 	%p3, %f46, 0f447A0000;
	@%p3 bra 	$L__BB0_11;
	sub.f32 	%f47, %f5, %f6;
	cvt.f64.f32 	%fd15, %f47;
	add.f64 	%fd16, %fd15, 0dBFE999999999999A;
	cvt.rn.f32.f64 	%f7, %fd16;
	mul.f32 	%f48, %f4, %f3;
	fma.rn.f32 	%f49, %f4, %f3, %f48;
	cvt.f64.f32 	%fd17, %f49;
	add.f64 	%fd18, %fd17, 0d3FC3F7CED916872B;
	cvt.rn.f32.f64 	%f8, %fd18;
	mul.f32 	%f9, %f7, %f7;
	mul.f32 	%f10, %f8, %f8;
	add.f32 	%f50, %f9, %f10;
	setp.gt.f32 	%p4, %f50, 0f447A0000;
	@%p4 bra 	$L__BB0_11;
	sub.f32 	%f51, %f9, %f10;
	cvt.f64.f32 	%fd19, %f51;
	add.f64 	%fd20, %fd19, 0dBFE999999999999A;
	cvt.rn.f32.f64 	%f11, %fd20;
	mul.f32 	%f52, %f8, %f7;
	fma.rn.f32 	%f53, %f8, %f7, %f52;
	cvt.f64.f32 	%fd21, %f53;
	add.f64 	%fd22, %fd21, 0d3FC3F7CED916872B;
	cvt.rn.f32.f64 	%f12, %fd22;
	mul.f32 	%f13, %f11, %f11;
	mul.f32 	%f14, %f12, %f12;
	add.f32 	%f54, %f13, %f14;
	setp.gt.f32 	%p5, %f54, 0f447A0000;
	@%p5 bra 	$L__BB0_11;
	sub.f32 	%f55, %f13, %f14;
	cvt.f64.f32 	%fd23, %f55;
	add.f64 	%fd24, %fd23, 0dBFE999999999999A;
	cvt.rn.f32.f64 	%f15, %fd24;
	mul.f32 	%f56, %f12, %f11;
	fma.rn.f32 	%f57, %f12, %f11, %f56;
	cvt.f64.f32 	%fd25, %f57;
	add.f64 	%fd26, %fd25, 0d3FC3F7CED916872B;
	cvt.rn.f32.f64 	%f16, %fd26;
	mul.f32 	%f17, %f15, %f15;
	mul.f32 	%f18, %f16, %f16;
	add.f32 	%f58, %f17, %f18;
	setp.gt.f32 	%p6, %f58, 0f447A0000;
	@%p6 bra 	$L__BB0_11;
	sub.f32 	%f59, %f17, %f18;
	cvt.f64.f32 	%fd27, %f59;
	add.f64 	%fd28, %fd27, 0dBFE999999999999A;
	cvt.rn.f32.f64 	%f19, %fd28;
	mul.f32 	%f60, %f16, %f15;
	fma.rn.f32 	%f61, %f16, %f15, %f60;
	cvt.f64.f32 	%fd29, %f61;
	add.f64 	%fd30, %fd29, 0d3FC3F7CED916872B;
	cvt.rn.f32.f64 	%f20, %fd30;
	mul.f32 	%f21, %f19, %f19;
	mul.f32 	%f22, %f20, %f20;
	add.f32 	%f62, %f21, %f22;
	setp.gt.f32 	%p7, %f62, 0f447A0000;
	@%p7 bra 	$L__BB0_11;
	sub.f32 	%f63, %f21, %f22;
	cvt.f64.f32 	%fd31, %f63;
	add.f64 	%fd32, %fd31, 0dBFE999999999999A;
	cvt.rn.f32.f64 	%f23, %fd32;
	mul.f32 	%f64, %f20, %f19;
	fma.rn.f32 	%f65, %f20, %f19, %f64;
	cvt.f64.f32 	%fd33, %f65;
	add.f64 	%fd34, %fd33, 0d3FC3F7CED916872B;
	cvt.rn.f32.f64 	%f24, %fd34;
	mul.f32 	%f25, %f23, %f23;
	mul.f32 	%f26, %f24, %f24;
	add.f32 	%f66, %f25, %f26;
	setp.gt.f32 	%p8, %f66, 0f447A0000;
	@%p8 bra 	$L__BB0_11;
	sub.f32 	%f67, %f25, %f26;
	cvt.f64.f32 	%fd35, %f67;
	add.f64 	%fd36, %fd35, 0dBFE999999999999A;
	cvt.rn.f32.f64 	%f72, %fd36;
	mul.f32 	%f68, %f24, %f23;
	fma.rn.f32 	%f69, %f24, %f23, %f68;
	cvt.f64.f32 	%fd37, %f69;
	add.f64 	%fd38, %fd37, 0d3FC3F7CED916872B;
	cvt.rn.f32.f64 	%f73, %fd38;
	mul.f32 	%f70, %f73, %f73;
	fma.rn.f32 	%f71, %f72, %f72, %f70;
	setp.gt.f32 	%p9, %f71, 0f447A0000;
	@%p9 bra 	$L__BB0_11;
	add.s32 	%r12, %r12, 8;
	setp.eq.s32 	%p10, %r12, 200;
	mov.b16 	%rs11, 255;
	@%p10 bra 	$L__BB0_11;
$L__BB0_10:
	mul.f32 	%f37, %f72, %f72;
	mul.f32 	%f38, %f73, %f73;
	sub.f32 	%f39, %f37, %f38;
	cvt.f64.f32 	%fd7, %f39;
	add.f64 	%fd8, %fd7, 0dBFE999999999999A;
	cvt.rn.f32.f64 	%f31, %fd8;
	mul.f32 	%f40, %f73, %f72;
	fma.rn.f32 	%f41, %f73, %f72, %f40;
	cvt.f64.f32 	%fd9, %f41;
	add.f64 	%fd10, %fd9, 0d3FC3F7CED916872B;
	cvt.rn.f32.f64 	%f32, %fd10;
	mul.f32 	%f33, %f31, %f31;
	mul.f32 	%f34, %f32, %f32;
	add.f32 	%f42, %f33, %f34;
	setp.leu.f32 	%p2, %f42, 0f447A0000;
	mov.b16 	%rs11, 0;
	@%p2 bra 	$L__BB0_2;
$L__BB0_11:
	mov.u32 	%r10, %nctaid.x;
	mad.lo.s32 	%r11, %r5, %r10, %r1;
	cvt.s64.s32 	%rd2, %r11;
	cvta.to.global.u64 	%rd3, %rd1;
	add.s64 	%rd4, %rd3, %rd2;
	st.global.u8 	[%rd4], %rs11;
$L__BB0_12:
	ret;

}


// ===== COMPILED SASS (sm_100) =====

	.target	sm_100

	.elftype	@"ET_EXEC"


//--------------------- .note.nv.tkinfo           --------------------------
	.section	.note.nv.tkinfo,"",@"SHT_NOTE"
	.sectionflags	@"SHF_NOTE_NV_TKINFO"
	.tkinfo
        /*0018*/ 	.word	0x00000002
        /*0030*/ 	.string	""
        /*0030*/ 	.string	"ptxas"
        /*0030*/ 	.string	"Cuda compilation tools, release 13.0, V13.0.88"
        /*0030*/ 	.string	"Build cuda_13.0.r13.0/compiler.36424714_0"
        /*0030*/ 	.string	"-arch sm_100 -m 64 "



//--------------------- .note.nv.cuinfo           --------------------------
	.section	.note.nv.cuinfo,"",@"SHT_NOTE"
	.sectionflags	@"SHF_NOTE_NV_CUINFO"
        /*0018*/ 	.short	0x0002
        /*001a*/ 	.short	0x0064
        /*001c*/ 	.short	0x0082
	.zero		2


//--------------------- .nv.info                  --------------------------
	.section	.nv.info,"",@"SHT_CUDA_INFO"
	.align	4


	//----- nvinfo : EIATTR_REGCOUNT
	.align		4
        /*0000*/ 	.byte	0x04, 0x2f
        /*0002*/ 	.short	(.L_1 - .L_0)
	.align		4
.L_0:
        /*0004*/ 	.word	index@(_Z6kernelPh)
        /*0008*/ 	.word	0x0000001a


	//----- nvinfo : EIATTR_FRAME_SIZE
	.align		4
.L_1:
        /*000c*/ 	.byte	0x04, 0x11
        /*000e*/ 	.short	(.L_3 - .L_2)
	.align		4
.L_2:
        /*0010*/ 	.word	index@($__internal_0_$__cuda_sm20_div_rn_f64_full)
        /*0014*/ 	.word	0x00000000


	//----- nvinfo : EIATTR_FRAME_SIZE
	.align		4
.L_3:
        /*0018*/ 	.byte	0x04, 0x11
        /*001a*/ 	.short	(.L_5 - .L_4)
	.align		4
.L_4:
        /*001c*/ 	.word	index@(_Z6kernelPh)
        /*0020*/ 	.word	0x00000000


	//----- nvinfo : EIATTR_MIN_STACK_SIZE
	.align		4
.L_5:
        /*0024*/ 	.byte	0x04, 0x12
        /*0026*/ 	.short	(.L_7 - .L_6)
	.align		4
.L_6:
        /*0028*/ 	.word	index@(_Z6kernelPh)
        /*002c*/ 	.word	0x00000000
.L_7:


//--------------------- .nv.compat                --------------------------
	.section	.nv.compat,"",@"SHT_CUDA_COMPAT_INFO"
	.align	4
        /*0000*/ 	.byte	0x02, 0x09, 0x00, 0x00, 0x02, 0x02, 0x01, 0x00, 0x02, 0x05, 0x05, 0x00, 0x03, 0x07, 0x01, 0x01
        /*0010*/ 	.byte	0x02, 0x03, 0x00, 0x00, 0x02, 0x06, 0x01, 0x00, 0x04, 0x0b, 0x08, 0x00, 0x01, 0x00, 0x00, 0x00
        /*0020*/ 	.byte	0x00, 0x00, 0x00, 0x00


//--------------------- .nv.info._Z6kernelPh      --------------------------
	.section	.nv.info._Z6kernelPh,"",@"SHT_CUDA_INFO"
	.sectionflags	@""
	.align	4


	//----- nvinfo : EIATTR_CUDA_API_VERSION
	.align		4
        /*0000*/ 	.byte	0x04, 0x37
        /*0002*/ 	.short	(.L_9 - .L_8)
.L_8:
        /*0004*/ 	.word	0x00000082


	//----- nvinfo : EIATTR_KPARAM_INFO
	.align		4
.L_9:
        /*0008*/ 	.byte	0x04, 0x17
        /*000a*/ 	.short	(.L_11 - .L_10)
.L_10:
        /*000c*/ 	.word	0x00000000
        /*0010*/ 	.short	0x0000
        /*0012*/ 	.short	0x0000
        /*0014*/ 	.byte	0x00, 0xf5, 0x21, 0x00


	//----- nvinfo : EIATTR_SPARSE_MMA_MASK
	.align		4
.L_11:
        /*0018*/ 	.byte	0x03, 0x50
        /*001a*/ 	.short	0x0000


	//----- nvinfo : EIATTR_MAXREG_COUNT
	.align		4
        /*001c*/ 	.byte	0x03, 0x1b
        /*001e*/ 	.short	0x00ff


	//----- nvinfo : EIATTR_MERCURY_ISA_VERSION
	.align		4
        /*0020*/ 	.byte	0x03, 0x5f
        /*0022*/ 	.short	0x0101


	//----- nvinfo : EIATTR_VRC_CTA_INIT_COUNT
	.align		4
        /*0024*/ 	.byte	0x02, 0x4a
	.zero		1
	.zero		1


	//----- nvinfo : EIATTR_EXIT_INSTR_OFFSETS
	.align		4
        /*0028*/ 	.byte	0x04, 0x1c
        /*002a*/ 	.short	(.L_13 - .L_12)


	//   ....[0]....
.L_12:
        /*002c*/ 	.word	0x00000050


	//   ....[1]....
        /*0030*/ 	.word	0x00000bc0


	//----- nvinfo : EIATTR_CRS_STACK_SIZE
	.align		4
.L_13:
        /*0034*/ 	.byte	0x04, 0x1e
        /*0036*/ 	.short	(.L_15 - .L_14)
.L_14:
        /*0038*/ 	.word	0x00000000


	//----- nvinfo : EIATTR_CBANK_PARAM_SIZE
	.align		4
.L_15:
        /*003c*/ 	.byte	0x03, 0x19
        /*003e*/ 	.short	0x0008


	//----- nvinfo : EIATTR_PARAM_CBANK
	.align		4
        /*0040*/ 	.byte	0x04, 0x0a
        /*0042*/ 	.short	(.L_17 - .L_16)
	.align		4
.L_16:
        /*0044*/ 	.word	index@(.nv.constant0._Z6kernelPh)
        /*0048*/ 	.short	0x0380
        /*004a*/ 	.short	0x0008


	//----- nvinfo : EIATTR_SW_WAR
	.align		4
.L_17:
        /*004c*/ 	.byte	0x04, 0x36
        /*004e*/ 	.short	(.L_19 - .L_18)
.L_18:
        /*0050*/ 	.word	0x00000008
.L_19:


//--------------------- .nv.callgraph             --------------------------
	.section	.nv.callgraph,"",@"SHT_CUDA_CALLGRAPH"
	.align	4
	.sectionentsize	8
	.align		4
        /*0000*/ 	.word	0x00000000
	.align		4
        /*0004*/ 	.word	0xffffffff
	.align		4
        /*0008*/ 	.word	0x00000000
	.align		4
        /*000c*/ 	.word	0xfffffffe
	.align		4
        /*0010*/ 	.word	0x00000000
	.align		4
        /*0014*/ 	.word	0xfffffffd
	.align		4
        /*0018*/ 	.word	0x00000000
	.align		4
        /*001c*/ 	.word	0xfffffffc


//--------------------- .text._Z6kernelPh         --------------------------
	.section	.text._Z6kernelPh,"ax",@progbits
	.align	128
        .global         _Z6kernelPh
        .type           _Z6kernelPh,@function
        .size           _Z6kernelPh,(.L_x_10 - _Z6kernelPh)
        .other          _Z6kernelPh,@"STO_CUDA_ENTRY STV_DEFAULT"
_Z6kernelPh:
.text._Z6kernelPh:
[----:B------:R-:W-:Y:S01]  /*0000*/  LDC R1, c[0x0][0x37c] ;  /* 0x0000df00ff017b82 */ /* 0x000fe20000000800 */
[----:B------:R-:W0:Y:S07]  /*0010*/  S2R R0, SR_CTAID.Y ;  /* 0x0000000000007919 */ /* 0x000e2e0000002600 */
[----:B------:R-:W0:Y:S02]  /*0020*/  S2UR UR5, SR_CTAID.X ;  /* 0x00000000000579c3 */ /* 0x000e240000002500 */
[----:B0-----:R-:W-:-:S04]  /*0030*/  VIMNMX.U32 R2, PT, PT, R0, UR5, !PT ;  /* 0x0000000500027c48 */ /* 0x001fc8000ffe0000 */
[----:B------:R-:W-:-:S13]  /*0040*/  ISETP.GT.U32.AND P0, PT, R2, 0x3e7, PT ;  /* 0x000003e70200780c */ /* 0x000fda0003f04070 */
[----:B------:R-:W-:Y:S05]  /*0050*/  @P0 EXIT ;  /* 0x000000000000094d */ /* 0x000fea0003800000 */
[----:B------:R-:W0:Y:S01]  /*0060*/  MUFU.RCP64H R5, 500 ;  /* 0x407f400000057908 */ /* 0x000e220000001800 */
[----:B------:R-:W-:Y:S02]  /*0070*/  HFMA2 R4, -RZ, RZ, 0, 5.9604644775390625e-08 ;  /* 0x00000001ff047431 */ /* 0x000fe400000001ff */
[----:B------:R-:W-:Y:S01]  /*0080*/  IMAD.MOV.U32 R8, RZ, RZ, 0x0 ;  /* 0x00000000ff087424 */ /* 0x000fe200078e00ff */
[----:B------:R-:W-:Y:S01]  /*0090*/  UIADD3 UR4, UPT, UPT, -UR5, 0x1f4, URZ ;  /* 0x000001f405047890 */ /* 0x000fe2000fffe1ff */
[----:B------:R-:W-:-:S05]  /*00a0*/  IMAD.MOV.U32 R9, RZ, RZ, 0x407f4000 ;  /* 0x407f4000ff097424 */ /* 0x000fca00078e00ff */
[----:B------:R-:W-:Y:S01]  /*00b0*/  I2FP.F32.S32 R10, UR4 ;  /* 0x00000004000a7c45 */ /* 0x000fe20008201400 */
[----:B0-----:R-:W-:-:S08]  /*00c0*/  DFMA R2, R4, -R8, 1 ;  /* 0x3ff000000402742b */ /* 0x001fd00000000808 */
[----:B------:R-:W-:Y:S02]  /*00d0*/  DFMA R6, R2, R2, R2 ;  /* 0x000000020206722b */ /* 0x000fe40000000002 */
[----:B------:R-:W0:Y:S06]  /*00e0*/  F2F.F64.F32 R2, R10 ;  /* 0x0000000a00027310 */ /* 0x000e2c0000201800 */
[----:B------:R-:W-:-:S08]  /*00f0*/  DFMA R6, R4, R6, R4 ;  /* 0x000000060406722b */ /* 0x000fd00000000004 */
[----:B------:R-:W-:Y:S02]  /*0100*/  DFMA R8, R6, -R8, 1 ;  /* 0x3ff000000608742b */ /* 0x000fe40000000808 */
[----:B0-----:R-:W-:-:S06]  /*0110*/  DMUL R4, R2, 1.5 ;  /* 0x3ff8000002047828 */ /* 0x001fcc0000000000 */
[----:B------:R-:W-:-:S04]  /*0120*/  DFMA R8, R6, R8, R6 ;  /* 0x000000080608722b */ /* 0x000fc80000000006 */
[----:B------:R-:W-:-:S04]  /*0130*/  FSETP.GEU.AND P1, PT, |R5|, 6.5827683646048100446e-37, PT ;  /* 0x036000000500780b */ /* 0x000fc80003f2e200 */
[----:B------:R-:W-:-:S08]  /*0140*/  DMUL R2, R4, R8 ;  /* 0x0000000804027228 */ /* 0x000fd00000000000 */
[----:B------:R-:W-:-:S08]  /*0150*/  DFMA R6, R2, -500, R4 ;  /* 0xc07f40000206782b */ /* 0x000fd00000000004 */
[----:B------:R-:W-:Y:S01]  /*0160*/  DFMA R2, R8, R6, R2 ;  /* 0x000000060802722b */ /* 0x000fe20000000002 */
[----:B------:R-:W-:-:S09]  /*0170*/  IMAD.MOV.U32 R7, RZ, RZ, 0x407f4000 ;  /* 0x407f4000ff077424 */ /* 0x000fd200078e00ff */
[----:B------:R-:W-:-:S05]  /*0180*/  FFMA R6, RZ, 3.98828125, R3 ;  /* 0x407f4000ff067823 */ /* 0x000fca0000000003 */
[----:B------:R-:W-:Y:S01]  /*0190*/  FSETP.GT.AND P0, PT, |R6|, 1.469367938527859385e-39, PT ;  /* 0x001000000600780b */ /* 0x000fe20003f04200 */
[----:B------:R-:W-:-:S12]  /*01a0*/  IMAD.MOV.U32 R6, RZ, RZ, RZ ;  /* 0x000000ffff067224 */ /* 0x000fd800078e00ff */
[----:B------:R-:W-:Y:S05]  /*01b0*/  @P0 BRA P1, `(.L_x_0) ;  /* 0x0000000000080947 */ /* 0x000fea0000800000 */
[----:B------:R-:W-:-:S07]  /*01c0*/  MOV R12, 0x1e0 ;  /* 0x000001e0000c7802 */ /* 0x000fce0000000f00 */
[----:B------:R-:W-:Y:S05]  /*01d0*/  CALL.REL.NOINC `($__internal_0_$__cuda_sm20_div_rn_f64_full) ;  /* 0x00000008007c7944 */ /* 0x000fea0003c00000 */
.L_x_0:
[----:B------:R-:W0:Y:S01]  /*01e0*/  MUFU.RCP64H R9, 500 ;  /* 0x407f400000097908 */ /* 0x000e220000001800 */
[----:B------:R-:W-:Y:S01]  /*01f0*/  MOV R10, 0x0 ;  /* 0x00000000000a7802 */ /* 0x000fe20000000f00 */
[----:B------:R-:W-:Y:S01]  /*0200*/  IMAD.MOV.U32 R11, RZ, RZ, 0x407f4000 ;  /* 0x407f4000ff0b7424 */ /* 0x000fe200078e00ff */
[----:B------:R-:W-:Y:S01]  /*0210*/  IADD3 R14, PT, PT, -R0, 0x1f4, RZ ;  /* 0x000001f4000e7810 */ /* 0x000fe20007ffe1ff */
[----:B------:R-:W-:-:S03]  /*0220*/  IMAD.MOV.U32 R8, RZ, RZ, 0x1 ;  /* 0x00000001ff087424 */ /* 0x000fc600078e00ff */
[----:B------:R-:W-:-:S03]  /*0230*/  I2FP.F32.S32 R14, R14 ;  /* 0x0000000e000e7245 */ /* 0x000fc60000201400 */
        /* <DEDUP_REMOVED lines=10> */
[----:B------:R-:W-:Y:S02]  /*02e0*/  DFMA R4, R12, R10, R4 ;  /* 0x0000000a0c04722b */ /* 0x000fe40000000004 */
[----:B------:R0:W1:Y:S08]  /*02f0*/  F2F.F32.F64 R10, R2 ;  /* 0x00000002000a7310 */ /* 0x0000700000301000 */
[----:B------:R-:W-:-:S05]  /*0300*/  FFMA R11, RZ, 3.98828125, R5 ;  /* 0x407f4000ff0b7823 */ /* 0x000fca0000000005 */
[----:B------:R-:W-:-:S13]  /*0310*/  FSETP.GT.AND P0, PT, |R11|, 1.469367938527859385e-39, PT ;  /* 0x001000000b00780b */ /* 0x000fda0003f04200 */
[----:B01----:R-:W-:Y:S05]  /*0320*/  @P0 BRA P1, `(.L_x_1) ;  /* 0x0000000000180947 */ /* 0x003fea0000800000 */
[----:B------:R-:W-:Y:S01]  /*0330*/  MOV R4, R8 ;  /* 0x0000000800047202 */ /* 0x000fe20000000f00 */
[----:B------:R-:W-:Y:S01]  /*0340*/  IMAD.MOV.U32 R5, RZ, RZ, R9 ;  /* 0x000000ffff057224 */ /* 0x000fe200078e0009 */
[----:B------:R-:W-:-:S07]  /*0350*/  MOV R12, 0x370 ;  /* 0x00000370000c7802 */ /* 0x000fce0000000f00 */
[----:B------:R-:W-:Y:S05]  /*0360*/  CALL.REL.NOINC `($__internal_0_$__cuda_sm20_div_rn_f64_full) ;  /* 0x0000000800187944 */ /* 0x000fea0003c00000 */
[----:B------:R-:W-:Y:S01]  /*0370*/  IMAD.MOV.U32 R4, RZ, RZ, R2 ;  /* 0x000000ffff047224 */ /* 0x000fe200078e0002 */
[----:B------:R-:W-:-:S07]  /*0380*/  MOV R5, R3 ;  /* 0x0000000300057202 */ /* 0x000fce0000000f00 */
.L_x_1:
[----:B------:R0:W1:Y:S01]  /*0390*/  F2F.F32.F64 R5, R4 ;  /* 0x0000000400057310 */ /* 0x0000620000301000 */
[----:B------:R-:W2:Y:S01]  /*03a0*/  LDCU.64 UR6, c[0x0][0x358] ;  /* 0x00006b00ff0677ac */ /* 0x000ea20008000a00 */
[----:B------:R-:W-:-:S05]  /*03b0*/  UMOV UR4, URZ ;  /* 0x000000ff00047c82 */ /* 0x000fca0008000000 */
.L_x_3:
[C---:B-1----:R-:W-:Y:S01]  /*03c0*/  FMUL R3, R5.reuse, R5 ;  /* 0x0000000505037220 */ /* 0x042fe20000400000 */
[CC--:B0-----:R-:W-:Y:S01]  /*03d0*/  FMUL R4, R5.reuse, R10.reuse ;  /* 0x0000000a05047220 */ /* 0x0c1fe20000400000 */
[----:B------:R-:W-:Y:S01]  /*03e0*/  UMOV UR8, 0x9999999a ;  /* 0x9999999a00087882 */ /* 0x000fe20000000000 */
[----:B------:R-:W-:Y:S01]  /*03f0*/  UMOV UR9, 0x3fe99999 ;  /* 0x3fe9999900097882 */ /* 0x000fe20000000000 */
[-C--:B------:R-:W-:Y:S01]  /*0400*/  FFMA R3, R10, R10.reuse, -R3 ;  /* 0x0000000a0a037223 */ /* 0x080fe20000000803 */
[----:B------:R-:W-:Y:S01]  /*0410*/  FFMA R10, R5, R10, R4 ;  /* 0x0000000a050a7223 */ /* 0x000fe20000000004 */
[----:B------:R-:W-:Y:S01]  /*0420*/  UMOV UR10, 0xd916872b ;  /* 0xd916872b000a7882 */ /* 0x000fe20000000000 */
[----:B------:R-:W-:Y:S02]  /*0430*/  UMOV UR11, 0x3fc3f7ce ;  /* 0x3fc3f7ce000b7882 */ /* 0x000fe40000000000 */
[----:B------:R-:W0:Y:S08]  /*0440*/  F2F.F64.F32 R6, R10 ;  /* 0x0000000a00067310 */ /* 0x000e300000201800 */
[----:B------:R-:W1:Y:S01]  /*0450*/  F2F.F64.F32 R2, R3 ;  /* 0x0000000300027310 */ /* 0x000e620000201800 */
[----:B0-----:R-:W-:-:S07]  /*0460*/  DADD R6, R6, UR10 ;  /* 0x0000000a06067e29 */ /* 0x001fce0008000000 */
[----:B------:R-:W0:Y:S01]  /*0470*/  F2F.F32.F64 R8, R6 ;  /* 0x0000000600087310 */ /* 0x000e220000301000 */
[----:B-1----:R-:W-:-:S07]  /*0480*/  DADD R4, R2, -UR8 ;  /* 0x8000000802047e29 */ /* 0x002fce0008000000 */
[----:B------:R-:W1:Y:S01]  /*0490*/  F2F.F32.F64 R9, R4 ;  /* 0x0000000400097310 */ /* 0x000e620000301000 */
[----:B0-----:R-:W-:Y:S01]  /*04a0*/  FMUL R12, R8, R8 ;  /* 0x00000008080c7220 */ /* 0x001fe20000400000 */
[----:B-1----:R-:W-:-:S04]  /*04b0*/  FMUL R11, R9, R9 ;  /* 0x00000009090b7220 */ /* 0x002fc80000400000 */
[----:B------:R-:W-:-:S05]  /*04c0*/  FADD R2, R11, R12 ;  /* 0x0000000c0b027221 */ /* 0x000fca0000000000 */
[----:B------:R-:W-:Y:S02]  /*04d0*/  FSETP.GT.AND P0, PT, R2, 1000, PT ;  /* 0x447a00000200780b */ /* 0x000fe40003f04000 */
[----:B------:R-:W-:-:S11]  /*04e0*/  PRMT R2, RZ, 0x7610, R2 ;  /* 0x00007610ff027816 */ /* 0x000fd60000000002 */
[----:B------:R-:W-:Y:S05]  /*04f0*/  @P0 BRA `(.L_x_2) ;  /* 0x0000000400980947 */ /* 0x000fea0003800000 */
[----:B------:R-:W-:Y:S01]  /*0500*/  FMUL R6, R9, R8 ;  /* 0x0000000809067220 */ /* 0x000fe20000400000 */
[----:B------:R-:W-:-:S03]  /*0510*/  FADD R3, R11, -R12 ;  /* 0x8000000c0b037221 */ /* 0x000fc60000000000 */
[----:B------:R-:W-:Y:S01]  /*0520*/  FFMA R8, R9, R8, R6 ;  /* 0x0000000809087223 */ /* 0x000fe20000000006 */
[----:B------:R-:W0:Y:S08]  /*0530*/  F2F.F64.F32 R4, R3 ;  /* 0x0000000300047310 */ /* 0x000e300000201800 */
[----:B------:R-:W1:Y:S01]  /*0540*/  F2F.F64.F32 R6, R8 ;  /* 0x0000000800067310 */ /* 0x000e620000201800 */
[----:B0-----:R-:W-:-:S07]  /*0550*/  DADD R4, R4, -UR8 ;  /* 0x8000000804047e29 */ /* 0x001fce0008000000 */
[----:B------:R-:W0:Y:S01]  /*0560*/  F2F.F32.F64 R11, R4 ;  /* 0x00000004000b7310 */ /* 0x000e220000301000 */
[----:B-1----:R-:W-:-:S07]  /*0570*/  DADD R6, R6, UR10 ;  /* 0x0000000a06067e29 */ /* 0x002fce0008000000 */
[----:B------:R-:W1:Y:S01]  /*0580*/  F2F.F32.F64 R10, R6 ;  /* 0x00000006000a7310 */ /* 0x000e620000301000 */
[----:B0-----:R-:W-:Y:S01]  /*0590*/  FMUL R12, R11, R11 ;  /* 0x0000000b0b0c7220 */ /* 0x001fe20000400000 */
[----:B-1----:R-:W-:-:S04]  /*05a0*/  FMUL R13, R10, R10 ;  /* 0x0000000a0a0d7220 */ /* 0x002fc80000400000 */
[----:B------:R-:W-:-:S05]  /*05b0*/  FADD R9, R12, R13 ;  /* 0x0000000d0c097221 */ /* 0x000fca0000000000 */
[----:B------:R-:W-:-:S13]  /*05c0*/  FSETP.GT.AND P0, PT, R9, 1000, PT ;  /* 0x447a00000900780b */ /* 0x000fda0003f04000 */
        /* <DEDUP_REMOVED lines=62> */
[----:B0-----:R-:W-:-:S02]  /*09b0*/  DADD R4, R4, -UR8 ;  /* 0x8000000804047e29 */ /* 0x001fc40008000000 */
[----:B-1----:R-:W-:-:S08]  /*09c0*/  DADD R6, R6, UR10 ;  /* 0x0000000a06067e29 */ /* 0x002fd00008000000 */
[----:B------:R-:W0:Y:S08]  /*09d0*/  F2F.F32.F64 R4, R4 ;  /* 0x0000000400047310 */ /* 0x000e300000301000 */
[----:B------:R-:W1:Y:S01]  /*09e0*/  F2F.F32.F64 R7, R6 ;  /* 0x0000000600077310 */ /* 0x000e620000301000 */
[----:B0-----:R-:W-:Y:S01]  /*09f0*/  FMUL R10, R4, R4 ;  /* 0x00000004040a7220 */ /* 0x001fe20000400000 */
[----:B-1----:R-:W-:-:S04]  /*0a00*/  FMUL R11, R7, R7 ;  /* 0x00000007070b7220 */ /* 0x002fc80000400000 */
[----:B------:R-:W-:-:S05]  /*0a10*/  FADD R9, R10, R11 ;  /* 0x0000000b0a097221 */ /* 0x000fca0000000000 */
[----:B------:R-:W-:-:S13]  /*0a20*/  FSETP.GT.AND P0, PT, R9, 1000, PT ;  /* 0x447a00000900780b */ /* 0x000fda0003f04000 */
[----:B------:R-:W-:Y:S05]  /*0a30*/  @P0 BRA `(.L_x_2) ;  /* 0x0000000000480947 */ /* 0x000fea0003800000 */
[----:B------:R-:W-:-:S04]  /*0a40*/  FMUL R3, R4, R7 ;  /* 0x0000000704037220 */ /* 0x000fc80000400000 */
[----:B------:R-:W-:Y:S01]  /*0a50*/  FFMA R8, R4, R7, R3 ;  /* 0x0000000704087223 */ /* 0x000fe20000000003 */
[----:B------:R-:W-:-:S03]  /*0a60*/  FADD R3, R10, -R11 ;  /* 0x8000000b0a037221 */ /* 0x000fc60000000000 */
[----:B------:R-:W0:Y:S08]  /*0a70*/  F2F.F64.F32 R6, R8 ;  /* 0x0000000800067310 */ /* 0x000e300000201800 */
[----:B------:R-:W1:Y:S01]  /*0a80*/  F2F.F64.F32 R4, R3 ;  /* 0x0000000300047310 */ /* 0x000e620000201800 */
[----:B0-----:R-:W-:Y:S02]  /*0a90*/  DADD R6, R6, UR10 ;  /* 0x0000000a06067e29 */ /* 0x001fe40008000000 */
[----:B-1----:R-:W-:-:S08]  /*0aa0*/  DADD R4, R4, -UR8 ;  /* 0x8000000804047e29 */ /* 0x002fd00008000000 */
[----:B------:R-:W0:Y:S08]  /*0ab0*/  F2F.F32.F64 R6, R6 ;  /* 0x0000000600067310 */ /* 0x000e300000301000 */
[----:B------:R-:W1:Y:S01]  /*0ac0*/  F2F.F32.F64 R10, R4 ;  /* 0x00000004000a7310 */ /* 0x000e620000301000 */
[----:B0-----:R-:W-:-:S04]  /*0ad0*/  FMUL R9, R6, R6 ;  /* 0x0000000606097220 */ /* 0x001fc80000400000 */
[----:B-1----:R-:W-:-:S05]  /*0ae0*/  FFMA R9, R10, R10, R9 ;  /* 0x0000000a0a097223 */ /* 0x002fca0000000009 */
[----:B------:R-:W-:-:S13]  /*0af0*/  FSETP.GT.AND P0, PT, R9, 1000, PT ;  /* 0x447a00000900780b */ /* 0x000fda0003f04000 */
[----:B------:R-:W-:Y:S05]  /*0b00*/  @P0 BRA `(.L_x_2) ;  /* 0x0000000000140947 */ /* 0x000fea0003800000 */
[----:B------:R-:W-:Y:S01]  /*0b10*/  UIADD3 UR4, UPT, UPT, UR4, 0x8, URZ ;  /* 0x0000000804047890 */ /* 0x000fe2000fffe0ff */
[----:B------:R-:W-:-:S03]  /*0b20*/  IMAD.MOV.U32 R5, RZ, RZ, R6 ;  /* 0x000000ffff057224 */ /* 0x000fc600078e0006 */
[----:B------:R-:W-:-:S09]  /*0b30*/  UISETP.NE.AND UP0, UPT, UR4, 0xc8, UPT ;  /* 0x000000c80400788c */ /* 0x000fd2000bf05270 */
[----:B------:R-:W-:Y:S05]  /*0b40*/  BRA.U UP0, `(.L_x_3) ;  /* 0xfffffff9001c7547 */ /* 0x000fea000b83ffff */
[----:B------:R-:W-:-:S07]  /*0b50*/  IMAD.MOV.U32 R2, RZ, RZ, 0xff ;  /* 0x000000ffff027424 */ /* 0x000fce00078e00ff */
.L_x_2:
[----:B------:R-:W0:Y:S08]  /*0b60*/  LDC R3, c[0x0][0x370] ;  /* 0x0000dc00ff037b82 */ /* 0x000e300000000800 */
[----:B------:R-:W1:Y:S01]  /*0b70*/  LDC.64 R4, c[0x0][0x380] ;  /* 0x0000e000ff047b82 */ /* 0x000e620000000a00 */
[----:B0-----:R-:W-:-:S05]  /*0b80*/  IMAD R0, R0, R3, UR5 ;  /* 0x0000000500007e24 */ /* 0x001fca000f8e0203 */
[----:B-1----:R-:W-:-:S04]  /*0b90*/  IADD3 R4, P0, PT, R0, R4, RZ ;  /* 0x0000000400047210 */ /* 0x002fc80007f1e0ff */
[----:B------:R-:W-:-:S05]  /*0ba0*/  LEA.HI.X.SX32 R5, R0, R5, 0x1, P0 ;  /* 0x0000000500057211 */ /* 0x000fca00000f0eff */
[----:B--2---:R-:W-:Y:S01]  /*0bb0*/  STG.E.U8 desc[UR6][R4.64], R2 ;  /* 0x0000000204007986 */ /* 0x004fe2000c101106 */
[----:B------:R-:W-:Y:S05]  /*0bc0*/  EXIT ;  /* 0x000000000000794d */ /* 0x000fea0003800000 */
        .weak           $__internal_0_$__cuda_sm20_div_rn_f64_full
        .type           $__internal_0_$__cuda_sm20_div_rn_f64_full,@function
        .size           $__internal_0_$__cuda_sm20_div_rn_f64_full,(.L_x_10 - $__internal_0_$__cuda_sm20_div_rn_f64_full)
$__internal_0_$__cuda_sm20_div_rn_f64_full:
[C---:B------:R-:W-:Y:S01]  /*0bd0*/  FSETP.GEU.AND P0, PT, |R7|.reuse, 1.469367938527859385e-39, PT ;  /* 0x001000000700780b */ /* 0x040fe20003f0e200 */
[----:B------:R-:W-:Y:S01]  /*0be0*/  IMAD.MOV.U32 R16, RZ, RZ, 0x1 ;  /* 0x00000001ff107424 */ /* 0x000fe200078e00ff */
[C---:B------:R-:W-:Y:S01]  /*0bf0*/  LOP3.LUT R8, R7.reuse, 0x800fffff, RZ, 0xc0, !PT ;  /* 0x800fffff07087812 */ /* 0x040fe200078ec0ff */
[----:B------:R-:W-:Y:S01]  /*0c00*/  IMAD.MOV.U32 R13, RZ, RZ, 0x1ca00000 ;  /* 0x1ca00000ff0d7424 */ /* 0x000fe200078e00ff */
[----:B------:R-:W-:Y:S02]  /*0c10*/  LOP3.LUT R18, R7, 0x7ff00000, RZ, 0xc0, !PT ;  /* 0x7ff0000007127812 */ /* 0x000fe400078ec0ff */
[----:B------:R-:W-:Y:S02]  /*0c20*/  LOP3.LUT R9, R8, 0x3ff00000, RZ, 0xfc, !PT ;  /* 0x3ff0000008097812 */ /* 0x000fe400078efcff */
[----:B------:R-:W-:Y:S02]  /*0c30*/  MOV R8, R6 ;  /* 0x0000000600087202 */ /* 0x000fe40000000f00 */
[----:B------:R-:W-:-:S03]  /*0c40*/  LOP3.LUT R11, R5, 0x7ff00000, RZ, 0xc0, !PT ;  /* 0x7ff00000050b7812 */ /* 0x000fc600078ec0ff */
[----:B------:R-:W-:Y:S01]  /*0c50*/  @!P0 DMUL R8, R6, 8.98846567431157953865e+307 ;  /* 0x7fe0000006088828 */ /* 0x000fe20000000000 */
[----:B------:R-:W-:Y:S02]  /*0c60*/  ISETP.GE.U32.AND P1, PT, R11, R18, PT ;  /* 0x000000120b00720c */ /* 0x000fe40003f26070 */
[----:B------:R-:W-:-:S03]  /*0c70*/  MOV R20, R11 ;  /* 0x0000000b00147202 */ /* 0x000fc60000000f00 */
[----:B------:R-:W0:Y:S02]  /*0c80*/  MUFU.RCP64H R17, R9 ;  /* 0x0000000900117308 */ /* 0x000e240000001800 */
[----:B0-----:R-:W-:-:S08]  /*0c90*/  DFMA R2, R16, -R8, 1 ;  /* 0x3ff000001002742b */ /* 0x001fd00000000808 */
[----:B------:R-:W-:-:S08]  /*0ca0*/  DFMA R2, R2, R2, R2 ;  /* 0x000000020202722b */ /* 0x000fd00000000002 */
[----:B------:R-:W-:Y:S01]  /*0cb0*/  DFMA R16, R16, R2, R16 ;  /* 0x000000021010722b */ /* 0x000fe20000000010 */
[----:B------:R-:W-:Y:S01]  /*0cc0*/  SEL R3, R13, 0x63400000, !P1 ;  /* 0x634000000d037807 */ /* 0x000fe20004800000 */
[----:B------:R-:W-:Y:S01]  /*0cd0*/  IMAD.MOV.U32 R2, RZ, RZ, R4 ;  /* 0x000000ffff027224 */ /* 0x000fe200078e0004 */
[----:B------:R-:W-:Y:S02]  /*0ce0*/  FSETP.GEU.AND P1, PT, |R5|, 1.469367938527859385e-39, PT ;  /* 0x001000000500780b */ /* 0x000fe40003f2e200 */
[----:B------:R-:W-:-:S03]  /*0cf0*/  LOP3.LUT R3, R3, 0x800fffff, R5, 0xf8, !PT ;  /* 0x800fffff03037812 */ /* 0x000fc600078ef805 */
[----:B------:R-:W-:-:S08]  /*0d00*/  DFMA R14, R16, -R8, 1 ;  /* 0x3ff00000100e742b */ /* 0x000fd00000000808 */
[----:B------:R-:W-:Y:S01]  /*0d10*/  DFMA R14, R16, R14, R16 ;  /* 0x0000000e100e722b */ /* 0x000fe20000000010 */
[----:B------:R-:W-:Y:S10]  /*0d20*/  @P1 BRA `(.L_x_4) ;  /* 0x0000000000201947 */ /* 0x000ff40003800000 */
[----:B------:R-:W-:-:S04]  /*0d30*/  LOP3.LUT R16, R7, 0x7ff00000, RZ, 0xc0, !PT ;  /* 0x7ff0000007107812 */ /* 0x000fc800078ec0ff */
[----:B------:R-:W-:Y:S01]  /*0d40*/  ISETP.GE.U32.AND P1, PT, R11, R16, PT ;  /* 0x000000100b00720c */ /* 0x000fe20003f26070 */
[----:B------:R-:W-:-:S03]  /*0d50*/  IMAD.MOV.U32 R16, RZ, RZ, RZ ;  /* 0x000000ffff107224 */ /* 0x000fc600078e00ff */
[----:B------:R-:W-:-:S04]  /*0d60*/  SEL R17, R13, 0x63400000, !P1 ;  /* 0x634000000d117807 */ /* 0x000fc80004800000 */
[----:B------:R-:W-:-:S04]  /*0d70*/  LOP3.LUT R17, R17, 0x80000000, R5, 0xf8, !PT ;  /* 0x8000000011117812 */ /* 0x000fc800078ef805 */
[----:B------:R-:W-:-:S06]  /*0d80*/  LOP3.LUT R17, R17, 0x100000, RZ, 0xfc, !PT ;  /* 0x0010000011117812 */ /* 0x000fcc00078efcff */
[----:B------:R-:W-:-:S10]  /*0d90*/  DFMA R2, R2, 2, -R16 ;  /* 0x400000000202782b */ /* 0x000fd40000000810 */
[----:B------:R-:W-:-:S07]  /*0da0*/  LOP3.LUT R20, R3, 0x7ff00000, RZ, 0xc0, !PT ;  /* 0x7ff0000003147812 */ /* 0x000fce00078ec0ff */
.L_x_4:
[----:B------:R-:W-:Y:S01]  /*0db0*/  MOV R21, R18 ;  /* 0x0000001200157202 */ /* 0x000fe20000000f00 */
[----:B------:R-:W-:Y:S01]  /*0dc0*/  VIADD R22, R20, 0xffffffff ;  /* 0xffffffff14167836 */ /* 0x000fe20000000000 */
[----:B------:R-:W-:Y:S01]  /*0dd0*/  @!P0 LOP3.LUT R21, R9, 0x7ff00000, RZ, 0xc0, !PT ;  /* 0x7ff0000009158812 */ /* 0x000fe200078ec0ff */
[----:B------:R-:W-:-:S03]  /*0de0*/  DMUL R16, R14, R2 ;  /* 0x000000020e107228 */ /* 0x000fc60000000000 */
[----:B------:R-:W-:Y:S02]  /*0df0*/  IADD3 R23, PT, PT, R21, -0x1, RZ ;  /* 0xffffffff15177810 */ /* 0x000fe40007ffe0ff */
[----:B------:R-:W-:-:S03]  /*0e00*/  ISETP.GT.U32.AND P0, PT, R22, 0x7feffffe, PT ;  /* 0x7feffffe1600780c */ /* 0x000fc60003f04070 */
[----:B------:R-:W-:Y:S01]  /*0e10*/  DFMA R18, R16, -R8, R2 ;  /* 0x800000081012722b */ /* 0x000fe20000000002 */
[----:B------:R-:W-:-:S07]  /*0e20*/  ISETP.GT.U32.OR P0, PT, R23, 0x7feffffe, P0 ;  /* 0x7feffffe1700780c */ /* 0x000fce0000704470 */
[----:B------:R-:W-:-:S06]  /*0e30*/  DFMA R18, R14, R18, R16 ;  /* 0x000000120e12722b */ /* 0x000fcc0000000010 */
[----:B------:R-:W-:Y:S05]  /*0e40*/  @P0 BRA `(.L_x_5) ;  /* 0x00000000006c0947 */ /* 0x000fea0003800000 */
[----:B------:R-:W-:-:S04]  /*0e50*/  LOP3.LUT R14, R7, 0x7ff00000, RZ, 0xc0, !PT ;  /* 0x7ff00000070e7812 */ /* 0x000fc800078ec0ff */
[CC--:B------:R-:W-:Y:S02]  /*0e60*/  VIADDMNMX R4, R11.reuse, -R14.reuse, 0xb9600000, !PT ;  /* 0xb96000000b047446 */ /* 0x0c0fe4000780090e */
[----:B------:R-:W-:Y:S02]  /*0e70*/  ISETP.GE.U32.AND P0, PT, R11, R14, PT ;  /* 0x0000000e0b00720c */ /* 0x000fe40003f06070 */
[----:B------:R-:W-:Y:S02]  /*0e80*/  VIMNMX R4, PT, PT, R4, 0x46a00000, PT ;  /* 0x46a0000004047848 */ /* 0x000fe40003fe0100 */
[----:B------:R-:W-:-:S05]  /*0e90*/  SEL R11, R13, 0x63400000, !P0 ;  /* 0x634000000d0b7807 */ /* 0x000fca0004000000 */
[----:B------:R-:W-:Y:S02]  /*0ea0*/  IMAD.IADD R11, R4, 0x1, -R11 ;  /* 0x00000001040b7824 */ /* 0x000fe400078e0a0b */
[----:B------:R-:W-:-:S03]  /*0eb0*/  IMAD.MOV.U32 R4, RZ, RZ, RZ ;  /* 0x000000ffff047224 */ /* 0x000fc600078e00ff */
[----:B------:R-:W-:-:S06]  /*0ec0*/  IADD3 R5, PT, PT, R11, 0x7fe00000, RZ ;  /* 0x7fe000000b057810 */ /* 0x000fcc0007ffe0ff */
[----:B------:R-:W-:-:S10]  /*0ed0*/  DMUL R14, R18, R4 ;  /* 0x00000004120e7228 */ /* 0x000fd40000000000 */
[----:B------:R-:W-:-:S13]  /*0ee0*/  FSETP.GTU.AND P0, PT, |R15|, 1.469367938527859385e-39, PT ;  /* 0x001000000f00780b */ /* 0x000fda0003f0c200 */
[----:B------:R-:W-:Y:S05]  /*0ef0*/  @P0 BRA `(.L_x_6) ;  /* 0x0000000000940947 */ /* 0x000fea0003800000 */
[----:B------:R-:W-:Y:S01]  /*0f00*/  DFMA R2, R18, -R8, R2 ;  /* 0x800000081202722b */ /* 0x000fe20000000002 */
[----:B------:R-:W-:-:S09]  /*0f10*/  MOV R4, RZ ;  /* 0x000000ff00047202 */ /* 0x000fd20000000f00 */
[C---:B------:R-:W-:Y:S02]  /*0f20*/  FSETP.NEU.AND P0, PT, R3.reuse, RZ, PT ;  /* 0x000000ff0300720b */ /* 0x040fe40003f0d000 */
[----:B------:R-:W-:-:S04]  /*0f30*/  LOP3.LUT R9, R3, 0x80000000, R7, 0x48, !PT ;  /* 0x8000000003097812 */ /* 0x000fc800078e4807 */
[----:B------:R-:W-:-:S07]  /*0f40*/  LOP3.LUT R5, R9, R5, RZ, 0xfc, !PT ;  /* 0x0000000509057212 */ /* 0x000fce00078efcff */
[----:B------:R-:W-:Y:S05]  /*0f50*/  @!P0 BRA `(.L_x_6) ;  /* 0x00000000007c8947 */ /* 0x000fea0003800000 */
[----:B------:R-:W-:Y:S01]  /*0f60*/  IMAD.MOV R3, RZ, RZ, -R11 ;  /* 0x000000ffff037224 */ /* 0x000fe200078e0a0b */
[----:B------:R-:W-:Y:S01]  /*0f70*/  MOV R2, RZ ;  /* 0x000000ff00027202 */ /* 0x000fe20000000f00 */
[----:B------:R-:W-:-:S05]  /*0f80*/  DMUL.RP R4, R18, R4 ;  /* 0x0000000412047228 */ /* 0x000fca0000008000 */
[----:B------:R-:W-:-:S05]  /*0f90*/  DFMA R2, R14, -R2, R18 ;  /* 0x800000020e02722b */ /* 0x000fca0000000012 */
[----:B------:R-:W-:Y:S02]  /*0fa0*/  LOP3.LUT R9, R5, R9, RZ, 0x3c, !PT ;  /* 0x0000000905097212 */ /* 0x000fe400078e3cff */
[----:B------:R-:W-:-:S04]  /*0fb0*/  IADD3 R2, PT, PT, -R11, -0x43300000, RZ ;  /* 0xbcd000000b027810 */ /* 0x000fc80007ffe1ff */
[----:B------:R-:W-:-:S04]  /*0fc0*/  FSETP.NEU.AND P0, PT, |R3|, R2, PT ;  /* 0x000000020300720b */ /* 0x000fc80003f0d200 */
[----:B------:R-:W-:Y:S02]  /*0fd0*/  FSEL R14, R4, R14, !P0 ;  /* 0x0000000e040e7208 */ /* 0x000fe40004000000 */
[----:B------:R-:W-:Y:S01]  /*0fe0*/  FSEL R15, R9, R15, !P0 ;  /* 0x0000000f090f7208 */ /* 0x000fe20004000000 */
[----:B------:R-:W-:Y:S06]  /*0ff0*/  BRA `(.L_x_6) ;  /* 0x0000000000547947 */ /* 0x000fec0003800000 */
.L_x_5:
[----:B------:R-:W-:-:S14]  /*1000*/  DSETP.NAN.AND P0, PT, R4, R4, PT ;  /* 0x000000040400722a */ /* 0x000fdc0003f08000 */
[----:B------:R-:W-:Y:S05]  /*1010*/  @P0 BRA `(.L_x_7) ;  /* 0x0000000000440947 */ /* 0x000fea0003800000 */
[----:B------:R-:W-:-:S14]  /*1020*/  DSETP.NAN.AND P0, PT, R6, R6, PT ;  /* 0x000000060600722a */ /* 0x000fdc0003f08000 */
[----:B------:R-:W-:Y:S05]  /*1030*/  @P0 BRA `(.L_x_8) ;  /* 0x0000000000300947 */ /* 0x000fea0003800000 */
[----:B------:R-:W-:Y:S01]  /*1040*/  ISETP.NE.AND P0, PT, R20, R21, PT ;  /* 0x000000151400720c */ /* 0x000fe20003f05270 */
[----:B------:R-:W-:Y:S01]  /*1050*/  IMAD.MOV.U32 R14, RZ, RZ, 0x0 ;  /* 0x00000000ff0e7424 */ /* 0x000fe200078e00ff */
[----:B------:R-:W-:-:S11]  /*1060*/  MOV R15, 0xfff80000 ;  /* 0xfff80000000f7802 */ /* 0x000fd60000000f00 */
[----:B------:R-:W-:Y:S05]  /*1070*/  @!P0 BRA `(.L_x_6) ;  /* 0x0000000000348947 */ /* 0x000fea0003800000 */
[----:B------:R-:W-:Y:S02]  /*1080*/  ISETP.NE.AND P0, PT, R20, 0x7ff00000, PT ;  /* 0x7ff000001400780c */ /* 0x000fe40003f05270 */
[----:B------:R-:W-:Y:S02]  /*1090*/  LOP3.LUT R15, R5, 0x80000000, R7, 0x48, !PT ;  /* 0x80000000050f7812 */ /* 0x000fe400078e4807 */
[----:B------:R-:W-:-:S13]  /*10a0*/  ISETP.EQ.OR P0, PT, R21, RZ, !P0 ;  /* 0x000000ff1500720c */ /* 0x000fda0004702670 */
[----:B------:R-:W-:Y:S01]  /*10b0*/  @P0 LOP3.LUT R2, R15, 0x7ff00000, RZ, 0xfc, !PT ;  /* 0x7ff000000f020812 */ /* 0x000fe200078efcff */
[----:B------:R-:W-:Y:S01]  /*10c0*/  @!P0 IMAD.MOV.U32 R14, RZ, RZ, RZ ;  /* 0x000000ffff0e8224 */ /* 0x000fe200078e00ff */
[----:B------:R-:W-:-:S03]  /*10d0*/  @P0 MOV R14, RZ ;  /* 0x000000ff000e0202 */ /* 0x000fc60000000f00 */
[----:B------:R-:W-:Y:S01]  /*10e0*/  @P0 IMAD.MOV.U32 R15, RZ, RZ, R2 ;  /* 0x000000ffff0f0224 */ /* 0x000fe200078e0002 */
[----:B------:R-:W-:Y:S06]  /*10f0*/  BRA `(.L_x_6) ;  /* 0x0000000000147947 */ /* 0x000fec0003800000 */
.L_x_8:
[----:B------:R-:W-:Y:S02]  /*1100*/  LOP3.LUT R15, R7, 0x80000, RZ, 0xfc, !PT ;  /* 0x00080000070f7812 */ /* 0x000fe400078efcff */
[----:B------:R-:W-:Y:S01]  /*1110*/  MOV R14, R6 ;  /* 0x00000006000e7202 */ /* 0x000fe20000000f00 */
[----:B------:R-:W-:Y:S06]  /*1120*/  BRA `(.L_x_6) ;  /* 0x0000000000087947 */ /* 0x000fec0003800000 */
.L_x_7:
[----:B------:R-:W-:Y:S01]  /*1130*/  LOP3.LUT R15, R5, 0x80000, RZ, 0xfc, !PT ;  /* 0x00080000050f7812 */ /* 0x000fe200078efcff */
[----:B------:R-:W-:-:S07]  /*1140*/  IMAD.MOV.U32 R14, RZ, RZ, R4 ;  /* 0x000000ffff0e7224 */ /* 0x000fce00078e0004 */
.L_x_6:
[----:B------:R-:W-:Y:S01]  /*1150*/  MOV R13, 0x0 ;  /* 0x00000000000d7802 */ /* 0x000fe20000000f00 */
[----:B------:R-:W-:Y:S01]  /*1160*/  IMAD.MOV.U32 R3, RZ, RZ, R15 ;  /* 0x000000ffff037224 */ /* 0x000fe200078e000f */
[----:B------:R-:W-:Y:S02]  /*1170*/  MOV R2, R14 ;  /* 0x0000000e00027202 */ /* 0x000fe40000000f00 */
[----:B------:R-:W-:Y:S05]  /*1180*/  RET.REL.NODEC R12 `(_Z6kernelPh) ;  /* 0xffffffec0c9c7950 */ /* 0x000fea0003c3ffff */
.L_x_9:
[----:B------:R-:W-:-:S00]  /*1190*/  BRA `(.L_x_9) ;  /* 0xfffffffc00fc7947 */ /* 0x000fc0000383ffff */
[----:B------:R-:W-:-:S00]  /*11a0*/  NOP ;  /* 0x0000000000007918 */ /* 0x000fc00000000000 */
        /* <DEDUP_REMOVED lines=13> */
.L_x_10:


//--------------------- .nv.shared.reserved.0     --------------------------
	.section	.nv.shared.reserved.0,"aw",@nobits
	.weak		__nv_reservedSMEM_offset_0_alias
	.size		__nv_reservedSMEM_offset_0_alias, 0, 64
	.other		__nv_reservedSMEM_offset_0_alias,@"STO_CUDA_RESERVED_SHARED STV_DEFAULT"
__nv_reservedSMEM_offset_0_alias:
	.zero		0
	.zero		64


//--------------------- .nv.constant0._Z6kernelPh --------------------------
	.section	.nv.constant0._Z6kernelPh,"a",@progbits
	.sectionflags	@""
	.align	4
.nv.constant0._Z6kernelPh:
	.zero		904


//--------------------- SYMBOLS --------------------------

	.type		.nv.reservedSmem.offset0,@object
	.size		.nv.reservedSmem.offset0,0x4
